	.headerflags	@"EF_CUDA_TEXMODE_UNIFIED EF_CUDA_64BIT_ADDRESS EF_CUDA_ACCELERATORS EF_CUDA_SM90 EF_CUDA_VIRTUAL_SM(EF_CUDA_SM90)"
	.elftype	@"ET_EXEC"


//--------------------- .nv.info                  --------------------------
	.section	.nv.info,"",@"SHT_CUDA_INFO"
	.align	4


	//----- nvinfo : EIATTR_REGCOUNT
	.align		4
        /*0000*/ 	.byte	0x04, 0x2f
        /*0002*/ 	.short	(.L_1 - .L_0)
	.align		4
.L_0:
        /*0004*/ 	.word	index@(triton_poi_fused_add_mul_sigmoid_6)
        /*0008*/ 	.word	0x0000000f


	//----- nvinfo : EIATTR_MIN_STACK_SIZE
	.align		4
.L_1:
        /*000c*/ 	.byte	0x04, 0x12
        /*000e*/ 	.short	(.L_3 - .L_2)
	.align		4
.L_2:
        /*0010*/ 	.word	index@(triton_poi_fused_add_mul_sigmoid_6)
        /*0014*/ 	.word	0x00000000


	//----- nvinfo : EIATTR_FRAME_SIZE
	.align		4
.L_3:
        /*0018*/ 	.byte	0x04, 0x11
        /*001a*/ 	.short	(.L_5 - .L_4)
	.align		4
.L_4:
        /*001c*/ 	.word	index@(triton_poi_fused_add_mul_sigmoid_6)
        /*0020*/ 	.word	0x00000000


	//----- nvinfo : EIATTR_MIN_STACK_SIZE
	.align		4
.L_5:
        /*0024*/ 	.byte	0x04, 0x12
        /*0026*/ 	.short	(.L_7 - .L_6)
	.align		4
.L_6:
        /*0028*/ 	.word	index@(triton_poi_fused_add_mul_sigmoid_6)
        /*002c*/ 	.word	0x00000000
.L_7:


//--------------------- .nv.info.triton_poi_fused_add_mul_sigmoid_6 --------------------------
	.section	.nv.info.triton_poi_fused_add_mul_sigmoid_6,"",@"SHT_CUDA_INFO"
	.sectionflags	@""
	.align	4


	//----- nvinfo : EIATTR_CUDA_API_VERSION
	.align		4
        /*0000*/ 	.byte	0x04, 0x37
        /*0002*/ 	.short	(.L_9 - .L_8)
.L_8:
        /*0004*/ 	.word	0x0000007c


	//----- nvinfo : EIATTR_KPARAM_INFO
	.align		4
.L_9:
        /*0008*/ 	.byte	0x04, 0x17
        /*000a*/ 	.short	(.L_11 - .L_10)
.L_10:
        /*000c*/ 	.word	0x00000000
        /*0010*/ 	.short	0x0003
        /*0012*/ 	.short	0x0018
        /*0014*/ 	.byte	0x00, 0xf0, 0x11, 0x00


	//----- nvinfo : EIATTR_KPARAM_INFO
	.align		4
.L_11:
        /*0018*/ 	.byte	0x04, 0x17
        /*001a*/ 	.short	(.L_13 - .L_12)
.L_12:
        /*001c*/ 	.word	0x00000000
        /*0020*/ 	.short	0x0002
        /*0022*/ 	.short	0x0010
        /*0024*/ 	.byte	0x00, 0xf4, 0x21, 0x00


	//----- nvinfo : EIATTR_KPARAM_INFO
	.align		4
.L_13:
        /*0028*/ 	.byte	0x04, 0x17
        /*002a*/ 	.short	(.L_15 - .L_14)
.L_14:
        /*002c*/ 	.word	0x00000000
        /*0030*/ 	.short	0x0001
        /*0032*/ 	.short	0x0008
        /*0034*/ 	.byte	0x00, 0xf4, 0x21, 0x00


	//----- nvinfo : EIATTR_KPARAM_INFO
	.align		4
.L_15:
        /*0038*/ 	.byte	0x04, 0x17
        /*003a*/ 	.short	(.L_17 - .L_16)
.L_16:
        /*003c*/ 	.word	0x00000000
        /*0040*/ 	.short	0x0000
        /*0042*/ 	.short	0x0000
        /*0044*/ 	.byte	0x00, 0xf4, 0x21, 0x00


	//----- nvinfo : EIATTR_SPARSE_MMA_MASK
	.align		4
.L_17:
        /*0048*/ 	.byte	0x03, 0x50
        /*004a*/ 	.short	0x0000


	//----- nvinfo : EIATTR_MAXREG_COUNT
	.align		4
        /*004c*/ 	.byte	0x03, 0x1b
        /*004e*/ 	.short	0x00ff


	//----- nvinfo : EIATTR_EXIT_INSTR_OFFSETS
	.align		4
        /*0050*/ 	.byte	0x04, 0x1c
        /*0052*/ 	.short	(.L_19 - .L_18)


	//   ....[0]....
.L_18:
        /*0054*/ 	.word	0x00000350


	//   ....[1]....
        /*0058*/ 	.word	0x00000370


	//----- nvinfo : EIATTR_REQNTID
	.align		4
.L_19:
        /*005c*/ 	.byte	0x04, 0x10
        /*005e*/ 	.short	(.L_21 - .L_20)
.L_20:
        /*0060*/ 	.word	0x00000080
        /*0064*/ 	.word	0x00000001
        /*0068*/ 	.word	0x00000001


	//----- nvinfo : EIATTR_CBANK_PARAM_SIZE
	.align		4
.L_21:
        /*006c*/ 	.byte	0x03, 0x19
        /*006e*/ 	.short	0x001c


	//----- nvinfo : EIATTR_PARAM_CBANK
	.align		4
        /*0070*/ 	.byte	0x04, 0x0a
        /*0072*/ 	.short	(.L_23 - .L_22)
	.align		4
.L_22:
        /*0074*/ 	.word	index@(.nv.constant0.triton_poi_fused_add_mul_sigmoid_6)
        /*0078*/ 	.short	0x0210
        /*007a*/ 	.short	0x001c


	//----- nvinfo : EIATTR_SW_WAR
	.align		4
.L_23:
        /*007c*/ 	.byte	0x04, 0x36
        /*007e*/ 	.short	(.L_25 - .L_24)
.L_24:
        /*0080*/ 	.word	0x00000008
.L_25:


//--------------------- .nv.callgraph             --------------------------
	.section	.nv.callgraph,"",@"SHT_CUDA_CALLGRAPH"
	.align	4
	.sectionentsize	8
	.align		4
        /*0000*/ 	.word	0x00000000
	.align		4
        /*0004*/ 	.word	0xffffffff
	.align		4
        /*0008*/ 	.word	0x00000000
	.align		4
        /*000c*/ 	.word	0xfffffffe
	.align		4
        /*0010*/ 	.word	0x00000000
	.align		4
        /*0014*/ 	.word	0xfffffffd
	.align		4
        /*0018*/ 	.word	0x00000000
	.align		4
        /*001c*/ 	.word	0xfffffffc


//--------------------- .text.triton_poi_fused_add_mul_sigmoid_6 --------------------------
	.section	.text.triton_poi_fused_add_mul_sigmoid_6,"ax",@progbits
	.align	128
        .global         triton_poi_fused_add_mul_sigmoid_6
        .type           triton_poi_fused_add_mul_sigmoid_6,@function
        .size           triton_poi_fused_add_mul_sigmoid_6,(.L_x_1 - triton_poi_fused_add_mul_sigmoid_6)
        .other          triton_poi_fused_add_mul_sigmoid_6,@"STO_CUDA_ENTRY STV_DEFAULT"
triton_poi_fused_add_mul_sigmoid_6:
.text.triton_poi_fused_add_mul_sigmoid_6:
[----:B------:R-:W0:Y:S02]  /*0000*/  LDC R1, c[0x0][0x28] ;  /* 0x00000a00ff017b82 */ /* 0x000e240000000800 */
[----:B------:R-:W1:Y:S01]  /*0010*/  S2R R0, SR_TID.X ;  /* 0x0000000000007919 */ /* 0x000e620000002100 */
[----:B------:R-:W2:Y:S01]  /*0020*/  LDC.64 R10, c[0x0][0x220] ;  /* 0x00008800ff0a7b82 */ /* 0x000ea20000000a00 */
[----:B------:R-:W-:Y:S01]  /*0030*/  MOV R12, RZ ;  /* 0x000000ff000c7202 */ /* 0x000fe20000000f00 */
[----:B------:R-:W-:Y:S01]  /*0040*/  ULDC.64 UR4, c[0x0][0x208] ;  /* 0x0000820000047ab9 */ /* 0x000fe20000000a00 */
[----:B------:R-:W3:Y:S05]  /*0050*/  S2R R5, SR_CTAID.X ;  /* 0x0000000000057919 */ /* 0x000eea0000002500 */
[----:B------:R-:W4:Y:S01]  /*0060*/  LDC.64 R8, c[0x0][0x218] ;  /* 0x00008600ff087b82 */ /* 0x000f220000000a00 */
[----:B-1----:R-:W-:-:S02]  /*0070*/  SHF.L.U32 R0, R0, 0x1, RZ ;  /* 0x0000000100007819 */ /* 0x002fc400000006ff */
[----:B---3--:R-:W-:Y:S02]  /*0080*/  SHF.R.S32.HI R2, RZ, 0x17, R5 ;  /* 0x00000017ff027819 */ /* 0x008fe40000011405 */
[----:B------:R-:W-:Y:S02]  /*0090*/  LOP3.LUT R0, R0, 0xfe, RZ, 0xc0, !PT ;  /* 0x000000fe00007812 */ /* 0x000fe400078ec0ff */
[----:B------:R-:W-:Y:S02]  /*00a0*/  SGXT R2, R2, 0x1 ;  /* 0x000000010202781a */ /* 0x000fe40000000200 */
[----:B------:R-:W-:Y:S01]  /*00b0*/  LEA R5, R5, R0, 0x8 ;  /* 0x0000000005057211 */ /* 0x000fe200078e40ff */
[----:B------:R-:W-:-:S03]  /*00c0*/  HFMA2.MMA R0, -RZ, RZ, 0, 0 ;  /* 0x00000000ff007435 */ /* 0x000fc600000001ff */
[----:B------:R-:W-:Y:S02]  /*00d0*/  LEA.HI R2, R2, R5, RZ, 0x4 ;  /* 0x0000000502027211 */ /* 0x000fe400078f20ff */
[----:B------:R-:W-:Y:S02]  /*00e0*/  ISETP.GE.AND P0, PT, R5, 0x400, PT ;  /* 0x000004000500780c */ /* 0x000fe40003f06270 */
[----:B------:R-:W-:-:S05]  /*00f0*/  SHF.R.S32.HI R3, RZ, 0x4, R2 ;  /* 0x00000004ff037819 */ /* 0x000fca0000011402 */
[----:B--2---:R-:W-:Y:S02]  /*0100*/  IMAD.WIDE R10, R3, 0x4, R10 ;  /* 0x00000004030a7825 */ /* 0x004fe400078e020a */
[----:B------:R-:W1:Y:S04]  /*0110*/  LDC.64 R2, c[0x0][0x210] ;  /* 0x00008400ff027b82 */ /* 0x000e680000000a00 */
[----:B------:R-:W2:Y:S04]  /*0120*/  @!P0 LDG.E.EL R0, desc[UR4][R10.64] ;  /* 0x000000040a008981 */ /* 0x000ea8000c2e1900 */
[----:B------:R3:W5:Y:S01]  /*0130*/  @!P0 LDG.E.EL R12, desc[UR4][R10.64] ;  /* 0x000000040a0c8981 */ /* 0x000762000c2e1900 */
[----:B----4-:R-:W-:Y:S01]  /*0140*/  IMAD.WIDE R8, R5, 0x4, R8 ;  /* 0x0000000405087825 */ /* 0x010fe200078e0208 */
[----:B------:R-:W-:-:S06]  /*0150*/  CS2R R6, SRZ ;  /* 0x0000000000067805 */ /* 0x000fcc000001ff00 */
[----:B------:R4:W4:Y:S01]  /*0160*/  @!P0 LDG.E.64 R6, desc[UR4][R8.64] ;  /* 0x0000000408068981 */ /* 0x000922000c1e1b00 */
[----:B-1----:R-:W-:Y:S01]  /*0170*/  IMAD.WIDE R2, R5, 0x4, R2 ;  /* 0x0000000405027825 */ /* 0x002fe200078e0202 */
[----:B------:R-:W-:-:S06]  /*0180*/  CS2R R4, SRZ ;  /* 0x0000000000047805 */ /* 0x000fcc000001ff00 */
[----:B------:R-:W4:Y:S01]  /*0190*/  @!P0 LDG.E.64 R4, desc[UR4][R2.64] ;  /* 0x0000000402048981 */ /* 0x000f22000c1e1b00 */
[----:B---3--:R-:W-:Y:S01]  /*01a0*/  HFMA2.MMA R11, -RZ, RZ, 1.625, 0 ;  /* 0x3e800000ff0b7435 */ /* 0x008fe200000001ff */
[----:B--2---:R-:W-:Y:S01]  /*01b0*/  FADD R0, RZ, -R0 ;  /* 0x80000000ff007221 */ /* 0x004fe20000000000 */
[----:B-----5:R-:W-:-:S03]  /*01c0*/  FADD R12, RZ, -R12 ;  /* 0x8000000cff0c7221 */ /* 0x020fc60000000000 */
[----:B------:R-:W-:Y:S01]  /*01d0*/  FMUL R0, R0, 1.4426950216293334961 ;  /* 0x3fb8aa3b00007820 */ /* 0x000fe20000400000 */
[----:B------:R-:W-:-:S04]  /*01e0*/  FMUL R12, R12, 1.4426950216293334961 ;  /* 0x3fb8aa3b0c0c7820 */ /* 0x000fc80000400000 */
[----:B------:R-:W-:Y:S02]  /*01f0*/  FSETP.GEU.AND P1, PT, R0, -126, PT ;  /* 0xc2fc00000000780b */ /* 0x000fe40003f2e000 */
[----:B------:R-:W-:-:S11]  /*0200*/  FSETP.GEU.AND P2, PT, R12, -126, PT ;  /* 0xc2fc00000c00780b */ /* 0x000fd60003f4e000 */
[----:B------:R-:W-:Y:S02]  /*0210*/  @!P1 FMUL R0, R0, 0.5 ;  /* 0x3f00000000009820 */ /* 0x000fe40000400000 */
[----:B------:R-:W-:Y:S02]  /*0220*/  @!P2 FMUL R12, R12, 0.5 ;  /* 0x3f0000000c0ca820 */ /* 0x000fe40000400000 */
[----:B------:R-:W1:Y:S08]  /*0230*/  MUFU.EX2 R10, R0 ;  /* 0x00000000000a7308 */ /* 0x000e700000000800 */
[----:B----4-:R-:W2:Y:S01]  /*0240*/  MUFU.EX2 R8, R12 ;  /* 0x0000000c00087308 */ /* 0x010ea20000000800 */
[----:B-1----:R-:W-:-:S04]  /*0250*/  @!P1 FMUL R10, R10, R10 ;  /* 0x0000000a0a0a9220 */ /* 0x002fc80000400000 */
[----:B------:R-:W-:Y:S01]  /*0260*/  FADD R10, R10, 1 ;  /* 0x3f8000000a0a7421 */ /* 0x000fe20000000000 */
[----:B--2---:R-:W-:-:S04]  /*0270*/  @!P2 FMUL R8, R8, R8 ;  /* 0x000000080808a220 */ /* 0x004fc80000400000 */
[----:B------:R-:W-:Y:S01]  /*0280*/  FADD R8, R8, 1 ;  /* 0x3f80000008087421 */ /* 0x000fe20000000000 */
[----:B------:R-:W-:-:S04]  /*0290*/  FSETP.GT.AND P1, PT, R10, 8.50705917302346158658e+37, PT ;  /* 0x7e8000000a00780b */ /* 0x000fc80003f24000 */
[----:B------:R-:W-:-:S09]  /*02a0*/  FSETP.GT.AND P2, PT, R8, 8.50705917302346158658e+37, PT ;  /* 0x7e8000000800780b */ /* 0x000fd20003f44000 */
[----:B------:R-:W-:-:S04]  /*02b0*/  @P1 FMUL R10, R10, 0.25 ;  /* 0x3e8000000a0a1820 */ /* 0x000fc80000400000 */
[----:B------:R-:W-:Y:S02]  /*02c0*/  @P2 FMUL R8, R8, 0.25 ;  /* 0x3e80000008082820 */ /* 0x000fe40000400000 */
[----:B------:R-:W1:Y:S08]  /*02d0*/  MUFU.RCP R10, R10 ;  /* 0x0000000a000a7308 */ /* 0x000e700000001000 */
[----:B------:R-:W2:Y:S01]  /*02e0*/  MUFU.RCP R8, R8 ;  /* 0x0000000800087308 */ /* 0x000ea20000001000 */
[----:B------:R-:W-:-:S02]  /*02f0*/  FSEL R9, R11, 1, P1 ;  /* 0x3f8000000b097808 */ /* 0x000fc40000800000 */
[----:B------:R-:W-:-:S03]  /*0300*/  FSEL R11, R11, 1, P2 ;  /* 0x3f8000000b0b7808 */ /* 0x000fc60001000000 */
[----:B-1----:R-:W-:-:S04]  /*0310*/  FMUL R9, R10, R9 ;  /* 0x000000090a097220 */ /* 0x002fc80000400000 */
[----:B------:R-:W-:Y:S01]  /*0320*/  FFMA R4, R9, R6, R4 ;  /* 0x0000000609047223 */ /* 0x000fe20000000004 */
[----:B--2---:R-:W-:-:S04]  /*0330*/  FMUL R0, R8, R11 ;  /* 0x0000000b08007220 */ /* 0x004fc80000400000 */
[----:B------:R-:W-:Y:S01]  /*0340*/  FFMA R5, R0, R7, R5 ;  /* 0x0000000700057223 */ /* 0x000fe20000000005 */
[----:B------:R-:W-:Y:S06]  /*0350*/  @P0 EXIT ;  /* 0x000000000000094d */ /* 0x000fec0003800000 */
[----:B------:R-:W-:Y:S01]  /*0360*/  STG.E.64 desc[UR4][R2.64], R4 ;  /* 0x0000000402007986 */ /* 0x000fe2000c101b04 */
[----:B------:R-:W-:Y:S05]  /*0370*/  EXIT ;  /* 0x000000000000794d */ /* 0x000fea0003800000 */
.L_x_0:
[----:B------:R-:W-:-:S00]  /*0380*/  BRA `(.L_x_0) ;  /* 0xfffffffc00fc7947 */ /* 0x000fc0000383ffff */
[----:B------:R-:W-:-:S00]  /*0390*/  NOP ;  /* 0x0000000000007918 */ /* 0x000fc00000000000 */
        /* <DEDUP_REMOVED lines=14> */
.L_x_1:


//--------------------- .nv.constant0.triton_poi_fused_add_mul_sigmoid_6 --------------------------
	.section	.nv.constant0.triton_poi_fused_add_mul_sigmoid_6,"a",@progbits
	.sectionflags	@""
	.align	4
.nv.constant0.triton_poi_fused_add_mul_sigmoid_6:
	.zero		556
